	.headerflags	@"EF_CUDA_TEXMODE_UNIFIED EF_CUDA_64BIT_ADDRESS EF_CUDA_ACCELERATORS EF_CUDA_SM90 EF_CUDA_VIRTUAL_SM(EF_CUDA_SM90)"
	.elftype	@"ET_EXEC"


//--------------------- .nv.info                  --------------------------
	.section	.nv.info,"",@"SHT_CUDA_INFO"
	.align	4


	//----- nvinfo : EIATTR_REGCOUNT
	.align		4
        /*0000*/ 	.byte	0x04, 0x2f
        /*0002*/ 	.short	(.L_1 - .L_0)
	.align		4
.L_0:
        /*0004*/ 	.word	index@(triton_poi_fused__unsafe_index_add_convolution_mul_relu_sub_37)
        /*0008*/ 	.word	0x00000028


	//----- nvinfo : EIATTR_MIN_STACK_SIZE
	.align		4
.L_1:
        /*000c*/ 	.byte	0x04, 0x12
        /*000e*/ 	.short	(.L_3 - .L_2)
	.align		4
.L_2:
        /*0010*/ 	.word	index@(triton_poi_fused__unsafe_index_add_convolution_mul_relu_sub_37)
        /*0014*/ 	.word	0x00000000


	//----- nvinfo : EIATTR_FRAME_SIZE
	.align		4
.L_3:
        /*0018*/ 	.byte	0x04, 0x11
        /*001a*/ 	.short	(.L_5 - .L_4)
	.align		4
.L_4:
        /*001c*/ 	.word	index@(triton_poi_fused__unsafe_index_add_convolution_mul_relu_sub_37)
        /*0020*/ 	.word	0x00000000


	//----- nvinfo : EIATTR_MIN_STACK_SIZE
	.align		4
.L_5:
        /*0024*/ 	.byte	0x04, 0x12
        /*0026*/ 	.short	(.L_7 - .L_6)
	.align		4
.L_6:
        /*0028*/ 	.word	index@(triton_poi_fused__unsafe_index_add_convolution_mul_relu_sub_37)
        /*002c*/ 	.word	0x00000000
.L_7:


//--------------------- .nv.info.triton_poi_fused__unsafe_index_add_convolution_mul_relu_sub_37 --------------------------
	.section	.nv.info.triton_poi_fused__unsafe_index_add_convolution_mul_relu_sub_37,"",@"SHT_CUDA_INFO"
	.sectionflags	@""
	.align	4


	//----- nvinfo : EIATTR_CUDA_API_VERSION
	.align		4
        /*0000*/ 	.byte	0x04, 0x37
        /*0002*/ 	.short	(.L_9 - .L_8)
.L_8:
        /*0004*/ 	.word	0x0000007c


	//----- nvinfo : EIATTR_KPARAM_INFO
	.align		4
.L_9:
        /*0008*/ 	.byte	0x04, 0x17
        /*000a*/ 	.short	(.L_11 - .L_10)
.L_10:
        /*000c*/ 	.word	0x00000000
        /*0010*/ 	.short	0x000f
        /*0012*/ 	.short	0x0078
        /*0014*/ 	.byte	0x00, 0xf0, 0x11, 0x00


	//----- nvinfo : EIATTR_KPARAM_INFO
	.align		4
.L_11:
        /*0018*/ 	.byte	0x04, 0x17
        /*001a*/ 	.short	(.L_13 - .L_12)
.L_12:
        /*001c*/ 	.word	0x00000000
        /*0020*/ 	.short	0x000e
        /*0022*/ 	.short	0x0070
        /*0024*/ 	.byte	0x00, 0xf4, 0x21, 0x00


	//----- nvinfo : EIATTR_KPARAM_INFO
	.align		4
.L_13:
        /*0028*/ 	.byte	0x04, 0x17
        /*002a*/ 	.short	(.L_15 - .L_14)
.L_14:
        /*002c*/ 	.word	0x00000000
        /*0030*/ 	.short	0x000d
        /*0032*/ 	.short	0x0068
        /*0034*/ 	.byte	0x00, 0xf4, 0x21, 0x00


	//----- nvinfo : EIATTR_KPARAM_INFO
	.align		4
.L_15:
        /*0038*/ 	.byte	0x04, 0x17
        /*003a*/ 	.short	(.L_17 - .L_16)
.L_16:
        /*003c*/ 	.word	0x00000000
        /*0040*/ 	.short	0x000c
        /*0042*/ 	.short	0x0060
        /*0044*/ 	.byte	0x00, 0xf4, 0x21, 0x00


	//----- nvinfo : EIATTR_KPARAM_INFO
	.align		4
.L_17:
        /*0048*/ 	.byte	0x04, 0x17
        /*004a*/ 	.short	(.L_19 - .L_18)
.L_18:
        /*004c*/ 	.word	0x00000000
        /*0050*/ 	.short	0x000b
        /*0052*/ 	.short	0x0058
        /*0054*/ 	.byte	0x00, 0xf4, 0x21, 0x00


	//----- nvinfo : EIATTR_KPARAM_INFO
	.align		4
.L_19:
        /*0058*/ 	.byte	0x04, 0x17
        /*005a*/ 	.short	(.L_21 - .L_20)
.L_20:
        /*005c*/ 	.word	0x00000000
        /*0060*/ 	.short	0x000a
        /*0062*/ 	.short	0x0050
        /*0064*/ 	.byte	0x00, 0xf4, 0x21, 0x00


	//----- nvinfo : EIATTR_KPARAM_INFO
	.align		4
.L_21:
        /*0068*/ 	.byte	0x04, 0x17
        /*006a*/ 	.short	(.L_23 - .L_22)
.L_22:
        /*006c*/ 	.word	0x00000000
        /*0070*/ 	.short	0x0009
        /*0072*/ 	.short	0x0048
        /*0074*/ 	.byte	0x00, 0xf4, 0x21, 0x00


	//----- nvinfo : EIATTR_KPARAM_INFO
	.align		4
.L_23:
        /*0078*/ 	.byte	0x04, 0x17
        /*007a*/ 	.short	(.L_25 - .L_24)
.L_24:
        /*007c*/ 	.word	0x00000000
        /*0080*/ 	.short	0x0008
        /*0082*/ 	.short	0x0040
        /*0084*/ 	.byte	0x00, 0xf4, 0x21, 0x00


	//----- nvinfo : EIATTR_KPARAM_INFO
	.align		4
.L_25:
        /*0088*/ 	.byte	0x04, 0x17
        /*008a*/ 	.short	(.L_27 - .L_26)
.L_26:
        /*008c*/ 	.word	0x00000000
        /*0090*/ 	.short	0x0007
        /*0092*/ 	.short	0x0038
        /*0094*/ 	.byte	0x00, 0xf4, 0x21, 0x00


	//----- nvinfo : EIATTR_KPARAM_INFO
	.align		4
.L_27:
        /*0098*/ 	.byte	0x04, 0x17
        /*009a*/ 	.short	(.L_29 - .L_28)
.L_28:
        /*009c*/ 	.word	0x00000000
        /*00a0*/ 	.short	0x0006
        /*00a2*/ 	.short	0x0030
        /*00a4*/ 	.byte	0x00, 0xf4, 0x21, 0x00


	//----- nvinfo : EIATTR_KPARAM_INFO
	.align		4
.L_29:
        /*00a8*/ 	.byte	0x04, 0x17
        /*00aa*/ 	.short	(.L_31 - .L_30)
.L_30:
        /*00ac*/ 	.word	0x00000000
        /*00b0*/ 	.short	0x0005
        /*00b2*/ 	.short	0x0028
        /*00b4*/ 	.byte	0x00, 0xf4, 0x21, 0x00


	//----- nvinfo : EIATTR_KPARAM_INFO
	.align		4
.L_31:
        /*00b8*/ 	.byte	0x04, 0x17
        /*00ba*/ 	.short	(.L_33 - .L_32)
.L_32:
        /*00bc*/ 	.word	0x00000000
        /*00c0*/ 	.short	0x0004
        /*00c2*/ 	.short	0x0020
        /*00c4*/ 	.byte	0x00, 0xf4, 0x21, 0x00


	//----- nvinfo : EIATTR_KPARAM_INFO
	.align		4
.L_33:
        /*00c8*/ 	.byte	0x04, 0x17
        /*00ca*/ 	.short	(.L_35 - .L_34)
.L_34:
        /*00cc*/ 	.word	0x00000000
        /*00d0*/ 	.short	0x0003
        /*00d2*/ 	.short	0x0018
        /*00d4*/ 	.byte	0x00, 0xf4, 0x21, 0x00


	//----- nvinfo : EIATTR_KPARAM_INFO
	.align		4
.L_35:
        /*00d8*/ 	.byte	0x04, 0x17
        /*00da*/ 	.short	(.L_37 - .L_36)
.L_36:
        /*00dc*/ 	.word	0x00000000
        /*00e0*/ 	.short	0x0002
        /*00e2*/ 	.short	0x0010
        /*00e4*/ 	.byte	0x00, 0xf4, 0x21, 0x00


	//----- nvinfo : EIATTR_KPARAM_INFO
	.align		4
.L_37:
        /*00e8*/ 	.byte	0x04, 0x17
        /*00ea*/ 	.short	(.L_39 - .L_38)
.L_38:
        /*00ec*/ 	.word	0x00000000
        /*00f0*/ 	.short	0x0001
        /*00f2*/ 	.short	0x0008
        /*00f4*/ 	.byte	0x00, 0xf4, 0x21, 0x00


	//----- nvinfo : EIATTR_KPARAM_INFO
	.align		4
.L_39:
        /*00f8*/ 	.byte	0x04, 0x17
        /*00fa*/ 	.short	(.L_41 - .L_40)
.L_40:
        /*00fc*/ 	.word	0x00000000
        /*0100*/ 	.short	0x0000
        /*0102*/ 	.short	0x0000
        /*0104*/ 	.byte	0x00, 0xf4, 0x21, 0x00


	//----- nvinfo : EIATTR_SPARSE_MMA_MASK
	.align		4
.L_41:
        /*0108*/ 	.byte	0x03, 0x50
        /*010a*/ 	.short	0x0000


	//----- nvinfo : EIATTR_MAXREG_COUNT
	.align		4
        /*010c*/ 	.byte	0x03, 0x1b
        /*010e*/ 	.short	0x00ff


	//----- nvinfo : EIATTR_EXIT_INSTR_OFFSETS
	.align		4
        /*0110*/ 	.byte	0x04, 0x1c
        /*0112*/ 	.short	(.L_43 - .L_42)


	//   ....[0]....
.L_42:
        /*0114*/ 	.word	0x000014b0


	//----- nvinfo : EIATTR_REQNTID
	.align		4
.L_43:
        /*0118*/ 	.byte	0x04, 0x10
        /*011a*/ 	.short	(.L_45 - .L_44)
.L_44:
        /*011c*/ 	.word	0x00000080
        /*0120*/ 	.word	0x00000001
        /*0124*/ 	.word	0x00000001


	//----- nvinfo : EIATTR_CBANK_PARAM_SIZE
	.align		4
.L_45:
        /*0128*/ 	.byte	0x03, 0x19
        /*012a*/ 	.short	0x007c


	//----- nvinfo : EIATTR_PARAM_CBANK
	.align		4
        /*012c*/ 	.byte	0x04, 0x0a
        /*012e*/ 	.short	(.L_47 - .L_46)
	.align		4
.L_46:
        /*0130*/ 	.word	index@(.nv.constant0.triton_poi_fused__unsafe_index_add_convolution_mul_relu_sub_37)
        /*0134*/ 	.short	0x0210
        /*0136*/ 	.short	0x007c


	//----- nvinfo : EIATTR_SW_WAR
	.align		4
.L_47:
        /*0138*/ 	.byte	0x04, 0x36
        /*013a*/ 	.short	(.L_49 - .L_48)
.L_48:
        /*013c*/ 	.word	0x00000008
.L_49:


//--------------------- .nv.callgraph             --------------------------
	.section	.nv.callgraph,"",@"SHT_CUDA_CALLGRAPH"
	.align	4
	.sectionentsize	8
	.align		4
        /*0000*/ 	.word	0x00000000
	.align		4
        /*0004*/ 	.word	0xffffffff
	.align		4
        /*0008*/ 	.word	0x00000000
	.align		4
        /*000c*/ 	.word	0xfffffffe
	.align		4
        /*0010*/ 	.word	0x00000000
	.align		4
        /*0014*/ 	.word	0xfffffffd
	.align		4
        /*0018*/ 	.word	0x00000000
	.align		4
        /*001c*/ 	.word	0xfffffffc


//--------------------- .text.triton_poi_fused__unsafe_index_add_convolution_mul_relu_sub_37 --------------------------
	.section	.text.triton_poi_fused__unsafe_index_add_convolution_mul_relu_sub_37,"ax",@progbits
	.sectionflags	@"SHF_BARRIERS=1"
	.align	128
        .global         triton_poi_fused__unsafe_index_add_convolution_mul_relu_sub_37
        .type           triton_poi_fused__unsafe_index_add_convolution_mul_relu_sub_37,@function
        .size           triton_poi_fused__unsafe_index_add_convolution_mul_relu_sub_37,(.L_x_1 - triton_poi_fused__unsafe_index_add_convolution_mul_relu_sub_37)
        .other          triton_poi_fused__unsafe_index_add_convolution_mul_relu_sub_37,@"STO_CUDA_ENTRY STV_DEFAULT"
triton_poi_fused__unsafe_index_add_convolution_mul_relu_sub_37:
.text.triton_poi_fused__unsafe_index_add_convolution_mul_relu_sub_37:
[----:B------:R-:W-:Y:S01]  /*0000*/  LDC R1, c[0x0][0x28] ;  /* 0x00000a00ff017b82 */ /* 0x000fe20000000800 */
[----:B------:R-:W1:Y:S07]  /*0010*/  S2R R12, SR_TID.X ;  /* 0x00000000000c7919 */ /* 0x000e6e0000002100 */
[----:B------:R-:W2:Y:S01]  /*0020*/  LDC.64 R18, c[0x0][0x210] ;  /* 0x00008400ff127b82 */ /* 0x000ea20000000a00 */
[----:B------:R-:W-:Y:S01]  /*0030*/  ULDC.64 UR6, c[0x0][0x208] ;  /* 0x0000820000067ab9 */ /* 0x000fe20000000a00 */
[----:B------:R-:W-:Y:S01]  /*0040*/  ULDC.64 UR4, c[0x0][0x220] ;  /* 0x0000880000047ab9 */ /* 0x000fe20000000a00 */
[----:B------:R-:W3:Y:S01]  /*0050*/  S2R R3, SR_CTAID.X ;  /* 0x0000000000037919 */ /* 0x000ee20000002500 */
[----:B------:R-:W-:Y:S01]  /*0060*/  ULDC.64 UR8, c[0x0][0x250] ;  /* 0x0000940000087ab9 */ /* 0x000fe20000000a00 */
[----:B------:R-:W-:-:S03]  /*0070*/  ULDC.64 UR10, c[0x0][0x260] ;  /* 0x00009800000a7ab9 */ /* 0x000fc60000000a00 */
[----:B------:R-:W4:Y:S08]  /*0080*/  LDC.64 R6, c[0x0][0x240] ;  /* 0x00009000ff067b82 */ /* 0x000f300000000a00 */
[----:B------:R-:W5:Y:S01]  /*0090*/  LDC.64 R8, c[0x0][0x218] ;  /* 0x00008600ff087b82 */ /* 0x000f620000000a00 */
[----:B-1----:R-:W-:-:S05]  /*00a0*/  IMAD.SHL.U32 R0, R12, 0x2, RZ ;  /* 0x000000020c007824 */ /* 0x002fca00078e00ff */
[----:B------:R-:W-:-:S04]  /*00b0*/  LOP3.LUT R0, R0, 0xfe, RZ, 0xc0, !PT ;  /* 0x000000fe00007812 */ /* 0x000fc800078ec0ff */
[----:B---3--:R-:W-:-:S04]  /*00c0*/  PRMT R0, R0, 0x6540, R3 ;  /* 0x0000654000007816 */ /* 0x008fc80000000003 */
[----:B------:R-:W-:-:S04]  /*00d0*/  SHF.R.S32.HI R5, RZ, 0x1f, R0 ;  /* 0x0000001fff057819 */ /* 0x000fc80000011400 */
[----:B------:R-:W-:-:S04]  /*00e0*/  LEA.HI R2, R5, R0, RZ, 0x6 ;  /* 0x0000000005027211 */ /* 0x000fc800078f30ff */
[----:B------:R-:W-:Y:S02]  /*00f0*/  SHF.R.S32.HI R13, RZ, 0x6, R2 ;  /* 0x00000006ff0d7819 */ /* 0x000fe40000011402 */
[----:B------:R-:W-:Y:S02]  /*0100*/  LOP3.LUT R17, R2, 0xffffffc0, RZ, 0xc0, !PT ;  /* 0xffffffc002117812 */ /* 0x000fe400078ec0ff */
[----:B------:R-:W-:-:S04]  /*0110*/  LEA.HI R4, R13, R13, RZ, 0x6 ;  /* 0x0000000d0d047211 */ /* 0x000fc800078f30ff */
[----:B------:R-:W-:-:S05]  /*0120*/  LOP3.LUT R4, R4, 0xffffffc0, RZ, 0xc0, !PT ;  /* 0xffffffc004047812 */ /* 0x000fca00078ec0ff */
[----:B------:R-:W-:Y:S02]  /*0130*/  IMAD.IADD R13, R13, 0x1, -R4 ;  /* 0x000000010d0d7824 */ /* 0x000fe400078e0a04 */
[----:B------:R-:W1:Y:S02]  /*0140*/  LDC.64 R4, c[0x0][0x230] ;  /* 0x00008c00ff047b82 */ /* 0x000e640000000a00 */
[----:B--2---:R-:W-:-:S06]  /*0150*/  IMAD.WIDE R18, R13, 0x8, R18 ;  /* 0x000000080d127825 */ /* 0x004fcc00078e0212 */
[----:B------:R-:W2:Y:S01]  /*0160*/  LDG.E.EL.64 R18, desc[UR6][R18.64] ;  /* 0x0000000612127981 */ /* 0x000ea2000c2e1b00 */
[----:B----4-:R-:W-:-:S04]  /*0170*/  IMAD.WIDE R14, R13, 0x8, R6 ;  /* 0x000000080d0e7825 */ /* 0x010fc800078e0206 */
[----:B------:R-:W-:Y:S02]  /*0180*/  IMAD.IADD R17, R0, 0x1, -R17 ;  /* 0x0000000100117824 */ /* 0x000fe400078e0a11 */
[----:B------:R-:W3:Y:S02]  /*0190*/  LDG.E.EL.64 R14, desc[UR6][R14.64] ;  /* 0x000000060e0e7981 */ /* 0x000ee4000c2e1b00 */
[----:B-----5:R-:W-:-:S06]  /*01a0*/  IMAD.WIDE R8, R17, 0x8, R8 ;  /* 0x0000000811087825 */ /* 0x020fcc00078e0208 */
[----:B------:R-:W4:Y:S01]  /*01b0*/  LDG.E.EL.128 R8, desc[UR6][R8.64] ;  /* 0x0000000608087981 */ /* 0x000f22000c2e1d00 */
[----:B-1----:R-:W-:-:S06]  /*01c0*/  IMAD.WIDE R4, R17, 0x8, R4 ;  /* 0x0000000811047825 */ /* 0x002fcc00078e0204 */
[----:B------:R-:W5:Y:S01]  /*01d0*/  LDG.E.EL.128 R4, desc[UR6][R4.64] ;  /* 0x0000000604047981 */ /* 0x000f62000c2e1d00 */
[----:B------:R-:W-:-:S04]  /*01e0*/  SHF.R.S32.HI R21, RZ, 0x17, R3 ;  /* 0x00000017ff157819 */ /* 0x000fc80000011403 */
[----:B------:R-:W-:-:S04]  /*01f0*/  SGXT R21, R21, 0x1 ;  /* 0x000000011515781a */ /* 0x000fc80000000200 */
[----:B------:R-:W-:-:S04]  /*0200*/  LEA.HI R21, R21, R0, RZ, 0xc ;  /* 0x0000000015157211 */ /* 0x000fc800078f60ff */
[----:B------:R-:W-:-:S05]  /*0210*/  SHF.R.S32.HI R21, RZ, 0xc, R21 ;  /* 0x0000000cff157819 */ /* 0x000fca0000011415 */
[----:B------:R-:W-:-:S05]  /*0220*/  IMAD.SHL.U32 R22, R21, 0x40, RZ ;  /* 0x0000004015167824 */ /* 0x000fca00078e00ff */
[----:B------:R-:W-:Y:S01]  /*0230*/  SHF.R.S32.HI R16, RZ, 0x1f, R22 ;  /* 0x0000001fff107819 */ /* 0x000fe20000011416 */
[----:B------:R-:W1:Y:S01]  /*0240*/  LDC.64 R30, c[0x0][0x228] ;  /* 0x00008a00ff1e7b82 */ /* 0x000e620000000a00 */
[----:B--2---:R-:W-:-:S04]  /*0250*/  SHF.R.U32.HI R25, RZ, 0x1c, R19 ;  /* 0x0000001cff197819 */ /* 0x004fc80000011613 */
[----:B------:R-:W-:-:S04]  /*0260*/  LOP3.LUT R25, R25, 0x8, RZ, 0xc0, !PT ;  /* 0x0000000819197812 */ /* 0x000fc800078ec0ff */
[----:B------:R-:W-:Y:S02]  /*0270*/  IADD3 R25, P0, R18, R25, RZ ;  /* 0x0000001912197210 */ /* 0x000fe40007f1e0ff */
[----:B---3--:R-:W-:Y:S02]  /*0280*/  SHF.R.U32.HI R21, RZ, 0x1c, R15 ;  /* 0x0000001cff157819 */ /* 0x008fe4000001160f */
[----:B------:R-:W-:Y:S01]  /*0290*/  LEA R2, P1, R25, R22, 0x3 ;  /* 0x0000001619027211 */ /* 0x000fe200078218ff */
[----:B------:R-:W-:Y:S01]  /*02a0*/  IMAD.X R0, RZ, RZ, R19, P0 ;  /* 0x000000ffff007224 */ /* 0x000fe200000e0613 */
[----:B------:R-:W-:Y:S02]  /*02b0*/  LOP3.LUT R21, R21, 0x8, RZ, 0xc0, !PT ;  /* 0x0000000815157812 */ /* 0x000fe400078ec0ff */
[----:B----4-:R-:W-:Y:S02]  /*02c0*/  SHF.R.U32.HI R23, RZ, 0x1c, R9 ;  /* 0x0000001cff177819 */ /* 0x010fe40000011609 */
[----:B------:R-:W-:-:S02]  /*02d0*/  LEA.HI.X R0, R25, R16, R0, 0x3, P1 ;  /* 0x0000001019007211 */ /* 0x000fc400008f1c00 */
[----:B------:R-:W-:Y:S02]  /*02e0*/  IADD3 R21, P1, R14, R21, RZ ;  /* 0x000000150e157210 */ /* 0x000fe40007f3e0ff */
[----:B-----5:R-:W-:Y:S02]  /*02f0*/  SHF.R.U32.HI R19, RZ, 0x1c, R5 ;  /* 0x0000001cff137819 */ /* 0x020fe40000011605 */
[----:B------:R-:W-:Y:S02]  /*0300*/  LOP3.LUT R23, R23, 0x8, RZ, 0xc0, !PT ;  /* 0x0000000817177812 */ /* 0x000fe400078ec0ff */
[----:B------:R-:W-:Y:S01]  /*0310*/  LOP3.LUT R19, R19, 0x8, RZ, 0xc0, !PT ;  /* 0x0000000813137812 */ /* 0x000fe200078ec0ff */
[----:B------:R-:W-:Y:S01]  /*0320*/  IMAD.X R15, RZ, RZ, R15, P1 ;  /* 0x000000ffff0f7224 */ /* 0x000fe200008e060f */
[----:B------:R-:W-:Y:S02]  /*0330*/  IADD3 R23, P0, R8, R23, RZ ;  /* 0x0000001708177210 */ /* 0x000fe40007f1e0ff */
[----:B------:R-:W-:-:S03]  /*0340*/  IADD3 R19, P1, R4, R19, RZ ;  /* 0x0000001304137210 */ /* 0x000fc60007f3e0ff */
[----:B------:R-:W-:Y:S02]  /*0350*/  IMAD.X R25, RZ, RZ, R9, P0 ;  /* 0x000000ffff197224 */ /* 0x000fe400000e0609 */
[----:B------:R-:W-:Y:S01]  /*0360*/  IMAD.X R20, RZ, RZ, R5, P1 ;  /* 0x000000ffff147224 */ /* 0x000fe200008e0605 */
[----:B------:R-:W-:Y:S02]  /*0370*/  IADD3 R26, P1, R19, R2, RZ ;  /* 0x00000002131a7210 */ /* 0x000fe40007f3e0ff */
[----:B------:R-:W-:-:S03]  /*0380*/  IADD3 R18, P0, R2, R23, RZ ;  /* 0x0000001702127210 */ /* 0x000fc60007f1e0ff */
[----:B------:R-:W-:Y:S02]  /*0390*/  IMAD.X R5, R20, 0x1, R0, P1 ;  /* 0x0000000114057824 */ /* 0x000fe400008e0600 */
[----:B------:R-:W-:Y:S02]  /*03a0*/  IMAD.X R9, R0, 0x1, R25, P0 ;  /* 0x0000000100097824 */ /* 0x000fe400000e0619 */
[----:B------:R-:W-:Y:S01]  /*03b0*/  IMAD.SHL.U32 R14, R18, 0x4, RZ ;  /* 0x00000004120e7824 */ /* 0x000fe200078e00ff */
[C---:B------:R-:W-:Y:S01]  /*03c0*/  SHF.L.U64.HI R24, R26.reuse, 0x2, R5 ;  /* 0x000000021a187819 */ /* 0x040fe20000010205 */
[----:B------:R-:W-:Y:S01]  /*03d0*/  IMAD.SHL.U32 R26, R26, 0x4, RZ ;  /* 0x000000041a1a7824 */ /* 0x000fe200078e00ff */
[----:B------:R-:W2:Y:S01]  /*03e0*/  LDC.64 R4, c[0x0][0x238] ;  /* 0x00008e00ff047b82 */ /* 0x000ea20000000a00 */
[----:B------:R-:W-:Y:S02]  /*03f0*/  SHF.L.U64.HI R18, R18, 0x2, R9 ;  /* 0x0000000212127819 */ /* 0x000fe40000010209 */
[----:B------:R-:W-:-:S04]  /*0400*/  IADD3 R28, P0, R14, UR4, RZ ;  /* 0x000000040e1c7c10 */ /* 0x000fc8000ff1e0ff */
[----:B------:R-:W-:Y:S02]  /*0410*/  IADD3.X R29, R18, UR5, RZ, P0, !PT ;  /* 0x00000005121d7c10 */ /* 0x000fe400087fe4ff */
[----:B------:R-:W-:Y:S02]  /*0420*/  IADD3 R8, P0, R26, UR4, RZ ;  /* 0x000000041a087c10 */ /* 0x000fe4000ff1e0ff */
[C---:B------:R-:W-:Y:S01]  /*0430*/  LEA R22, P2, R21.reuse, R22, 0x3 ;  /* 0x0000001615167211 */ /* 0x040fe200078418ff */
[----:B------:R-:W3:Y:S01]  /*0440*/  LDG.E.EL R28, desc[UR6][R28.64] ;  /* 0x000000061c1c7981 */ /* 0x000ee2000c2e1900 */
[----:B------:R-:W-:Y:S02]  /*0450*/  IADD3.X R9, R24, UR5, RZ, P0, !PT ;  /* 0x0000000518097c10 */ /* 0x000fe400087fe4ff */
[----:B------:R-:W-:Y:S02]  /*0460*/  LEA.HI.X R15, R21, R16, R15, 0x3, P2 ;  /* 0x00000010150f7211 */ /* 0x000fe400010f1c0f */
[----:B-1----:R1:W3:Y:S04]  /*0470*/  LDG.E R21, desc[UR6][R30.64] ;  /* 0x000000061e157981 */ /* 0x0022e8000c1e1900 */
[----:B------:R-:W4:Y:S01]  /*0480*/  LDG.E.EL R8, desc[UR6][R8.64] ;  /* 0x0000000608087981 */ /* 0x000f22000c2e1900 */
[----:B--2---:R-:W-:-:S05]  /*0490*/  IMAD.WIDE R4, R17, 0x4, R4 ;  /* 0x0000000411047825 */ /* 0x004fca00078e0204 */
[----:B------:R2:W5:Y:S01]  /*04a0*/  LDG.E.EL.64 R16, desc[UR6][R4.64] ;  /* 0x0000000604107981 */ /* 0x000562000c2e1b00 */
[----:B------:R-:W-:Y:S02]  /*04b0*/  IADD3 R23, P2, R22, R23, RZ ;  /* 0x0000001716177210 */ /* 0x000fe40007f5e0ff */
[----:B------:R-:W-:-:S03]  /*04c0*/  LOP3.LUT R12, R12, 0x7f, RZ, 0xc0, !PT ;  /* 0x0000007f0c0c7812 */ /* 0x000fc600078ec0ff */
[----:B-1----:R-:W-:Y:S01]  /*04d0*/  IMAD.X R30, R15, 0x1, R25, P2 ;  /* 0x000000010f1e7824 */ /* 0x002fe200010e0619 */
[----:B------:R-:W-:Y:S01]  /*04e0*/  PRMT R3, R12, 0x6540, R3 ;  /* 0x000065400c037816 */ /* 0x000fe20000000003 */
[----:B------:R-:W-:-:S03]  /*04f0*/  IMAD.SHL.U32 R12, R23, 0x4, RZ ;  /* 0x00000004170c7824 */ /* 0x000fc600078e00ff */
[----:B--2---:R-:W-:Y:S02]  /*0500*/  SHF.L.U64.HI R4, R23, 0x2, R30 ;  /* 0x0000000217047819 */ /* 0x004fe4000001021e */
[----:B------:R-:W1:Y:S01]  /*0510*/  LDC.64 R30, c[0x0][0x248] ;  /* 0x00009200ff1e7b82 */ /* 0x000e620000000a00 */
[C---:B---3--:R-:W-:Y:S01]  /*0520*/  FSETP.GEU.AND P0, PT, R21.reuse, -R28, PT ;  /* 0x8000001c1500720b */ /* 0x048fe20003f0e000 */
[C---:B------:R-:W-:Y:S01]  /*0530*/  FADD R28, R21.reuse, R28 ;  /* 0x0000001c151c7221 */ /* 0x040fe20000000000 */
[C---:B----4-:R-:W-:Y:S01]  /*0540*/  FADD R27, R21.reuse, R8 ;  /* 0x00000008151b7221 */ /* 0x050fe20000000000 */
[----:B------:R-:W-:-:S03]  /*0550*/  FSETP.GEU.AND P1, PT, R21, -R8, PT ;  /* 0x800000081500720b */ /* 0x000fc60003f2e000 */
[----:B------:R-:W-:Y:S02]  /*0560*/  FSEL R25, R28, RZ, P0 ;  /* 0x000000ff1c197208 */ /* 0x000fe40000000000 */
[----:B------:R-:W-:Y:S02]  /*0570*/  FSEL R8, R27, RZ, P1 ;  /* 0x000000ff1b087208 */ /* 0x000fe40000800000 */
[----:B------:R-:W-:-:S03]  /*0580*/  IADD3 R34, P0, R12, UR4, RZ ;  /* 0x000000040c227c10 */ /* 0x000fc6000ff1e0ff */
[----:B------:R-:W-:Y:S01]  /*0590*/  FADD R8, -R25, R8 ;  /* 0x0000000819087221 */ /* 0x000fe20000000100 */
[----:B------:R-:W-:-:S03]  /*05a0*/  IADD3.X R35, R4, UR5, RZ, P0, !PT ;  /* 0x0000000504237c10 */ /* 0x000fc600087fe4ff */
[----:B-----5:R-:W-:Y:S01]  /*05b0*/  FFMA R28, R16, R8, R25 ;  /* 0x00000008101c7223 */ /* 0x020fe20000000019 */
[----:B------:R-:W-:Y:S01]  /*05c0*/  IADD3 R8, P0, R22, R19, RZ ;  /* 0x0000001316087210 */ /* 0x000fe20007f1e0ff */
[----:B------:R-:W2:Y:S04]  /*05d0*/  LDG.E.EL R34, desc[UR6][R34.64] ;  /* 0x0000000622227981 */ /* 0x000ea8000c2e1900 */
[----:B------:R-:W-:Y:S02]  /*05e0*/  IMAD.X R9, R15, 0x1, R20, P0 ;  /* 0x000000010f097824 */ /* 0x000fe400000e0614 */
[----:B------:R-:W-:-:S03]  /*05f0*/  IMAD.SHL.U32 R5, R8, 0x4, RZ ;  /* 0x0000000408057824 */ /* 0x000fc600078e00ff */
[----:B------:R-:W-:Y:S02]  /*0600*/  SHF.L.U64.HI R8, R8, 0x2, R9 ;  /* 0x0000000208087819 */ /* 0x000fe40000010209 */
[----:B------:R-:W-:-:S04]  /*0610*/  IADD3 R32, P0, R5, UR4, RZ ;  /* 0x0000000405207c10 */ /* 0x000fc8000ff1e0ff */
[----:B------:R-:W-:-:S05]  /*0620*/  IADD3.X R33, R8, UR5, RZ, P0, !PT ;  /* 0x0000000508217c10 */ /* 0x000fca00087fe4ff */
[----:B------:R-:W3:Y:S01]  /*0630*/  LDG.E.EL R32, desc[UR6][R32.64] ;  /* 0x0000000620207981 */ /* 0x000ee2000c2e1900 */
[----:B-1----:R-:W-:-:S05]  /*0640*/  IMAD.WIDE R30, R13, 0x4, R30 ;  /* 0x000000040d1e7825 */ /* 0x002fca00078e021e */
[----:B------:R1:W4:Y:S02]  /*0650*/  LDG.E.EL R9, desc[UR6][R30.64] ;  /* 0x000000061e097981 */ /* 0x000324000c2e1900 */
[----:B-1----:R-:W-:-:S04]  /*0660*/  IADD3 R30, P0, R14, UR8, RZ ;  /* 0x000000080e1e7c10 */ /* 0x002fc8000ff1e0ff */
[----:B------:R-:W-:Y:S02]  /*0670*/  IADD3.X R31, R18, UR9, RZ, P0, !PT ;  /* 0x00000009121f7c10 */ /* 0x000fe400087fe4ff */
[----:B------:R-:W-:-:S03]  /*0680*/  IADD3 R36, P0, R14, UR10, RZ ;  /* 0x0000000a0e247c10 */ /* 0x000fc6000ff1e0ff */
[----:B------:R-:W5:Y:S01]  /*0690*/  LDG.E.EL R19, desc[UR6][R30.64] ;  /* 0x000000061e137981 */ /* 0x000f62000c2e1900 */
[----:B------:R-:W-:-:S05]  /*06a0*/  IADD3.X R37, R18, UR11, RZ, P0, !PT ;  /* 0x0000000b12257c10 */ /* 0x000fca00087fe4ff */
[----:B------:R-:W4:Y:S01]  /*06b0*/  LDG.E.EL R13, desc[UR6][R36.64] ;  /* 0x00000006240d7981 */ /* 0x000f22000c2e1900 */
[C---:B--2---:R-:W-:Y:S01]  /*06c0*/  FSETP.GEU.AND P0, PT, R21.reuse, -R34, PT ;  /* 0x800000221500720b */ /* 0x044fe20003f0e000 */
[----:B------:R-:W-:-:S05]  /*06d0*/  FADD R34, R21, R34 ;  /* 0x0000002215227221 */ /* 0x000fca0000000000 */
[----:B------:R-:W-:Y:S02]  /*06e0*/  FSEL R23, R34, RZ, P0 ;  /* 0x000000ff22177208 */ /* 0x000fe40000000000 */
[----:B------:R-:W1:Y:S01]  /*06f0*/  LDC.64 R34, c[0x0][0x258] ;  /* 0x00009600ff227b82 */ /* 0x000e620000000a00 */
[C---:B---3--:R-:W-:Y:S01]  /*0700*/  FADD R14, R21.reuse, R32 ;  /* 0x00000020150e7221 */ /* 0x048fe20000000000 */
[----:B------:R-:W-:Y:S02]  /*0710*/  FSETP.GEU.AND P1, PT, R21, -R32, PT ;  /* 0x800000201500720b */ /* 0x000fe40003f2e000 */
[----:B------:R-:W-:Y:S02]  /*0720*/  IADD3 R32, P2, R26, UR8, RZ ;  /* 0x000000081a207c10 */ /* 0x000fe4000ff5e0ff */
[----:B------:R-:W-:Y:S02]  /*0730*/  FSEL R14, R14, RZ, P1 ;  /* 0x000000ff0e0e7208 */ /* 0x000fe40000800000 */
[----:B------:R-:W-:-:S03]  /*0740*/  IADD3.X R33, R24, UR9, RZ, P2, !PT ;  /* 0x0000000918217c10 */ /* 0x000fc600097fe4ff */
[----:B------:R-:W-:-:S03]  /*0750*/  FADD R14, -R23, R14 ;  /* 0x0000000e170e7221 */ /* 0x000fc60000000100 */
[----:B------:R-:W2:Y:S01]  /*0760*/  LDG.E.EL R33, desc[UR6][R32.64] ;  /* 0x0000000620217981 */ /* 0x000ea2000c2e1900 */
[----:B------:R-:W-:-:S03]  /*0770*/  FFMA R23, R16, R14, R23 ;  /* 0x0000000e10177223 */ /* 0x000fc60000000017 */
[----:B-1----:R-:W5:Y:S02]  /*0780*/  LDG.E R14, desc[UR6][R34.64] ;  /* 0x00000006220e7981 */ /* 0x002f64000c1e1900 */
[C---:B-----5:R-:W-:Y:S01]  /*0790*/  FSETP.GEU.AND P0, PT, R14.reuse, -R19, PT ;  /* 0x800000130e00720b */ /* 0x060fe20003f0e000 */
[C---:B------:R-:W-:Y:S01]  /*07a0*/  FADD R19, R14.reuse, R19 ;  /* 0x000000130e137221 */ /* 0x040fe20000000000 */
[C---:B--2---:R-:W-:Y:S01]  /*07b0*/  FADD R18, R14.reuse, R33 ;  /* 0x000000210e127221 */ /* 0x044fe20000000000 */
[----:B------:R-:W-:-:S03]  /*07c0*/  FSETP.GEU.AND P1, PT, R14, -R33, PT ;  /* 0x800000210e00720b */ /* 0x000fc60003f2e000 */
[----:B------:R-:W-:Y:S02]  /*07d0*/  FSEL R19, R19, RZ, P0 ;  /* 0x000000ff13137208 */ /* 0x000fe40000000000 */
[----:B------:R-:W-:-:S05]  /*07e0*/  FSEL R18, R18, RZ, P1 ;  /* 0x000000ff12127208 */ /* 0x000fca0000800000 */
[----:B------:R-:W-:Y:S01]  /*07f0*/  FADD R18, -R19, R18 ;  /* 0x0000001213127221 */ /* 0x000fe20000000100 */
[----:B------:R-:W-:-:S03]  /*0800*/  IADD3 R30, P0, R12, UR8, RZ ;  /* 0x000000080c1e7c10 */ /* 0x000fc6000ff1e0ff */
[----:B------:R-:W-:Y:S01]  /*0810*/  FFMA R20, R16, R18, R19 ;  /* 0x0000001210147223 */ /* 0x000fe20000000013 */
[----:B------:R-:W-:Y:S01]  /*0820*/  FADD R18, -R28, R23 ;  /* 0x000000171c127221 */ /* 0x000fe20000000100 */
[----:B------:R-:W-:-:S03]  /*0830*/  IADD3.X R31, R4, UR9, RZ, P0, !PT ;  /* 0x00000009041f7c10 */ /* 0x000fc600087fe4ff */
[----:B----4-:R-:W-:Y:S01]  /*0840*/  FFMA R18, R9, R18, R28 ;  /* 0x0000001209127223 */ /* 0x010fe2000000001c */
[----:B------:R-:W-:Y:S01]  /*0850*/  IADD3 R28, P0, R5, UR8, RZ ;  /* 0x00000008051c7c10 */ /* 0x000fe2000ff1e0ff */
[----:B------:R-:W2:Y:S03]  /*0860*/  LDG.E.EL R23, desc[UR6][R30.64] ;  /* 0x000000061e177981 */ /* 0x000ea6000c2e1900 */
[----:B------:R-:W-:-:S05]  /*0870*/  IADD3.X R29, R8, UR9, RZ, P0, !PT ;  /* 0x00000009081d7c10 */ /* 0x000fca00087fe4ff */
[----:B------:R-:W3:Y:S01]  /*0880*/  LDG.E.EL R25, desc[UR6][R28.64] ;  /* 0x000000061c197981 */ /* 0x000ee2000c2e1900 */
[----:B------:R-:W-:-:S04]  /*0890*/  SHF.R.U32.HI R19, RZ, 0x1c, R11 ;  /* 0x0000001cff137819 */ /* 0x000fc8000001160b */
[----:B------:R-:W-:-:S04]  /*08a0*/  LOP3.LUT R19, R19, 0x8, RZ, 0xc0, !PT ;  /* 0x0000000813137812 */ /* 0x000fc800078ec0ff */
[----:B------:R-:W-:-:S05]  /*08b0*/  IADD3 R19, P0, R10, R19, RZ ;  /* 0x000000130a137210 */ /* 0x000fca0007f1e0ff */
[----:B------:R-:W-:Y:S01]  /*08c0*/  IMAD.X R10, RZ, RZ, R11, P0 ;  /* 0x000000ffff0a7224 */ /* 0x000fe200000e060b */
[----:B------:R-:W-:-:S04]  /*08d0*/  SHF.R.U32.HI R11, RZ, 0x1c, R7 ;  /* 0x0000001cff0b7819 */ /* 0x000fc80000011607 */
[----:B------:R-:W-:-:S04]  /*08e0*/  LOP3.LUT R11, R11, 0x8, RZ, 0xc0, !PT ;  /* 0x000000080b0b7812 */ /* 0x000fc800078ec0ff */
[----:B------:R-:W-:Y:S02]  /*08f0*/  IADD3 R11, P0, R6, R11, RZ ;  /* 0x0000000b060b7210 */ /* 0x000fe40007f1e0ff */
[----:B------:R-:W-:-:S03]  /*0900*/  IADD3 R6, P1, R26, UR10, RZ ;  /* 0x0000000a1a067c10 */ /* 0x000fc6000ff3e0ff */
[----:B------:R-:W-:Y:S01]  /*0910*/  IMAD.X R26, RZ, RZ, R7, P0 ;  /* 0x000000ffff1a7224 */ /* 0x000fe200000e0607 */
[----:B------:R-:W-:Y:S02]  /*0920*/  IADD3.X R7, R24, UR11, RZ, P1, !PT ;  /* 0x0000000b18077c10 */ /* 0x000fe40008ffe4ff */
[----:B------:R-:W-:Y:S02]  /*0930*/  IADD3 R24, P0, R2, R19, RZ ;  /* 0x0000001302187210 */ /* 0x000fe40007f1e0ff */
[----:B------:R-:W-:Y:S01]  /*0940*/  IADD3 R2, P1, R11, R2, RZ ;  /* 0x000000020b027210 */ /* 0x000fe20007f3e0ff */
[----:B------:R1:W4:Y:S01]  /*0950*/  LDG.E.EL R6, desc[UR6][R6.64] ;  /* 0x0000000606067981 */ /* 0x000322000c2e1900 */
[----:B------:R-:W-:Y:S01]  /*0960*/  IADD3 R19, P2, R22, R19, RZ ;  /* 0x0000001316137210 */ /* 0x000fe20007f5e0ff */
[----:B------:R-:W-:Y:S01]  /*0970*/  IMAD.X R27, R0, 0x1, R10, P0 ;  /* 0x00000001001b7824 */ /* 0x000fe200000e060a */
[----:B------:R-:W-:Y:S01]  /*0980*/  IADD3 R22, P3, R22, R11, RZ ;  /* 0x0000000b16167210 */ /* 0x000fe20007f7e0ff */
[----:B------:R-:W-:-:S03]  /*0990*/  IMAD.X R11, R26, 0x1, R0, P1 ;  /* 0x000000011a0b7824 */ /* 0x000fc600008e0600 */
[C---:B------:R-:W-:Y:S01]  /*09a0*/  SHF.L.U64.HI R0, R24.reuse, 0x2, R27 ;  /* 0x0000000218007819 */ /* 0x040fe2000001021b */
[----:B------:R-:W-:Y:S01]  /*09b0*/  IMAD.SHL.U32 R24, R24, 0x4, RZ ;  /* 0x0000000418187824 */ /* 0x000fe200078e00ff */
[C---:B-1----:R-:W-:Y:S01]  /*09c0*/  SHF.L.U64.HI R7, R2.reuse, 0x2, R11 ;  /* 0x0000000202077819 */ /* 0x042fe2000001020b */
[----:B------:R-:W-:Y:S02]  /*09d0*/  IMAD.SHL.U32 R2, R2, 0x4, RZ ;  /* 0x0000000402027824 */ /* 0x000fe400078e00ff */
[C---:B------:R-:W-:Y:S01]  /*09e0*/  IMAD.X R10, R15.reuse, 0x1, R10, P2 ;  /* 0x000000010f0a7824 */ /* 0x040fe200010e060a */
[----:B------:R-:W-:Y:S01]  /*09f0*/  IADD3 R30, P2, R24, UR4, RZ ;  /* 0x00000004181e7c10 */ /* 0x000fe2000ff5e0ff */
[----:B------:R-:W-:Y:S02]  /*0a00*/  IMAD.X R15, R15, 0x1, R26, P3 ;  /* 0x000000010f0f7824 */ /* 0x000fe400018e061a */
[----:B------:R-:W-:Y:S01]  /*0a10*/  IMAD.SHL.U32 R27, R19, 0x4, RZ ;  /* 0x00000004131b7824 */ /* 0x000fe200078e00ff */
[----:B------:R-:W-:-:S02]  /*0a20*/  IADD3.X R31, R0, UR5, RZ, P2, !PT ;  /* 0x00000005001f7c10 */ /* 0x000fc400097fe4ff */
[C---:B------:R-:W-:Y:S01]  /*0a30*/  SHF.L.U64.HI R15, R22.reuse, 0x2, R15 ;  /* 0x00000002160f7819 */ /* 0x040fe2000001020f */
[----:B------:R-:W-:Y:S02]  /*0a40*/  IMAD.SHL.U32 R22, R22, 0x4, RZ ;  /* 0x0000000416167824 */ /* 0x000fe400078e00ff */
[----:B------:R1:W5:Y:S01]  /*0a50*/  LDG.E.EL R26, desc[UR6][R30.64] ;  /* 0x000000061e1a7981 */ /* 0x000362000c2e1900 */
[C---:B--2---:R-:W-:Y:S01]  /*0a60*/  FSETP.GEU.AND P0, PT, R14.reuse, -R23, PT ;  /* 0x800000170e00720b */ /* 0x044fe20003f0e000 */
[C---:B------:R-:W-:Y:S01]  /*0a70*/  FADD R23, R14.reuse, R23 ;  /* 0x000000170e177221 */ /* 0x040fe20000000000 */
[C---:B---3--:R-:W-:Y:S01]  /*0a80*/  FSETP.GEU.AND P1, PT, R14.reuse, -R25, PT ;  /* 0x800000190e00720b */ /* 0x048fe20003f2e000 */
[----:B------:R-:W-:-:S03]  /*0a90*/  FADD R25, R14, R25 ;  /* 0x000000190e197221 */ /* 0x000fc60000000000 */
[----:B------:R-:W-:Y:S02]  /*0aa0*/  FSEL R23, R23, RZ, P0 ;  /* 0x000000ff17177208 */ /* 0x000fe40000000000 */
[----:B------:R-:W-:-:S05]  /*0ab0*/  FSEL R28, R25, RZ, P1 ;  /* 0x000000ff191c7208 */ /* 0x000fca0000800000 */
[----:B------:R-:W-:-:S04]  /*0ac0*/  FADD R28, -R23, R28 ;  /* 0x0000001c171c7221 */ /* 0x000fc80000000100 */
[----:B------:R-:W-:Y:S01]  /*0ad0*/  FFMA R11, R16, R28, R23 ;  /* 0x0000001c100b7223 */ /* 0x000fe20000000017 */
[----:B------:R-:W-:Y:S02]  /*0ae0*/  IADD3 R28, P0, R2, UR4, RZ ;  /* 0x00000004021c7c10 */ /* 0x000fe4000ff1e0ff */
[----:B------:R-:W-:Y:S01]  /*0af0*/  SHF.L.U64.HI R23, R19, 0x2, R10 ;  /* 0x0000000213177819 */ /* 0x000fe2000001020a */
[----:B------:R-:W-:Y:S01]  /*0b00*/  FADD R11, -R20, R11 ;  /* 0x0000000b140b7221 */ /* 0x000fe20000000100 */
[----:B------:R-:W-:Y:S02]  /*0b10*/  IADD3.X R29, R7, UR5, RZ, P0, !PT ;  /* 0x00000005071d7c10 */ /* 0x000fe400087fe4ff */
[----:B------:R-:W-:Y:S01]  /*0b20*/  IADD3 R10, P0, R27, UR4, RZ ;  /* 0x000000041b0a7c10 */ /* 0x000fe2000ff1e0ff */
[----:B------:R-:W-:Y:S02]  /*0b30*/  FFMA R20, R9, R11, R20 ;  /* 0x0000000b09147223 */ /* 0x000fe40000000014 */
[----:B------:R-:W2:Y:S01]  /*0b40*/  LDG.E.EL R28, desc[UR6][R28.64] ;  /* 0x000000061c1c7981 */ /* 0x000ea2000c2e1900 */
[----:B------:R-:W-:-:S02]  /*0b50*/  IADD3.X R11, R23, UR5, RZ, P0, !PT ;  /* 0x00000005170b7c10 */ /* 0x000fc400087fe4ff */
[----:B-1----:R-:W-:-:S03]  /*0b60*/  IADD3 R30, P0, R22, UR4, RZ ;  /* 0x00000004161e7c10 */ /* 0x002fc6000ff1e0ff */
[----:B------:R-:W3:Y:S01]  /*0b70*/  LDG.E.EL R10, desc[UR6][R10.64] ;  /* 0x000000060a0a7981 */ /* 0x000ee2000c2e1900 */
[----:B------:R-:W-:-:S05]  /*0b80*/  IADD3.X R31, R15, UR5, RZ, P0, !PT ;  /* 0x000000050f1f7c10 */ /* 0x000fca00087fe4ff */
[----:B------:R-:W2:Y:S01]  /*0b90*/  LDG.E.EL R30, desc[UR6][R30.64] ;  /* 0x000000061e1e7981 */ /* 0x000ea2000c2e1900 */
[----:B------:R-:W1:Y:S01]  /*0ba0*/  S2UR UR5, SR_CgaCtaId ;  /* 0x00000000000579c3 */ /* 0x000e620000008800 */
[----:B------:R-:W-:Y:S01]  /*0bb0*/  UMOV UR4, 0x400 ;  /* 0x0000040000047882 */ /* 0x000fe20000000000 */
[C---:B---3--:R-:W-:Y:S01]  /*0bc0*/  FADD R19, R21.reuse, R10 ;  /* 0x0000000a15137221 */ /* 0x048fe20000000000 */
[C---:B------:R-:W-:Y:S01]  /*0bd0*/  FSETP.GEU.AND P0, PT, R21.reuse, -R10, PT ;  /* 0x8000000a1500720b */ /* 0x040fe20003f0e000 */
[C---:B--2---:R-:W-:Y:S01]  /*0be0*/  FADD R25, R21.reuse, R30 ;  /* 0x0000001e15197221 */ /* 0x044fe20000000000 */
[----:B------:R-:W-:Y:S02]  /*0bf0*/  FSETP.GEU.AND P1, PT, R21, -R30, PT ;  /* 0x8000001e1500720b */ /* 0x000fe40003f2e000 */
[----:B------:R-:W-:Y:S02]  /*0c00*/  FSEL R32, R19, RZ, P0 ;  /* 0x000000ff13207208 */ /* 0x000fe40000000000 */
[----:B------:R-:W-:-:S02]  /*0c10*/  FSEL R25, R25, RZ, P1 ;  /* 0x000000ff19197208 */ /* 0x000fc40000800000 */
[C---:B-----5:R-:W-:Y:S01]  /*0c20*/  FSETP.GEU.AND P0, PT, R21.reuse, -R26, PT ;  /* 0x8000001a1500720b */ /* 0x060fe20003f0e000 */
[C---:B------:R-:W-:Y:S01]  /*0c30*/  FADD R26, R21.reuse, R26 ;  /* 0x0000001a151a7221 */ /* 0x040fe20000000000 */
[C---:B------:R-:W-:Y:S01]  /*0c40*/  FSETP.GEU.AND P1, PT, R21.reuse, -R28, PT ;  /* 0x8000001c1500720b */ /* 0x040fe20003f2e000 */
[----:B------:R-:W-:-:S03]  /*0c50*/  FADD R21, R21, R28 ;  /* 0x0000001c15157221 */ /* 0x000fc60000000000 */
[----:B------:R-:W-:Y:S02]  /*0c60*/  FSEL R26, R26, RZ, P0 ;  /* 0x000000ff1a1a7208 */ /* 0x000fe40000000000 */
[----:B------:R-:W-:Y:S02]  /*0c70*/  FSEL R21, R21, RZ, P1 ;  /* 0x000000ff15157208 */ /* 0x000fe40000800000 */
[----:B------:R-:W-:Y:S01]  /*0c80*/  IADD3 R36, P0, R2, UR8, RZ ;  /* 0x0000000802247c10 */ /* 0x000fe2000ff1e0ff */
[----:B------:R-:W-:Y:S02]  /*0c90*/  FADD R25, -R32, R25 ;  /* 0x0000001920197221 */ /* 0x000fe40000000100 */
[----:B------:R-:W-:Y:S01]  /*0ca0*/  FADD R21, -R26, R21 ;  /* 0x000000151a157221 */ /* 0x000fe20000000100 */
[----:B------:R-:W-:Y:S02]  /*0cb0*/  IADD3.X R37, R7, UR9, RZ, P0, !PT ;  /* 0x0000000907257c10 */ /* 0x000fe400087fe4ff */
[----:B------:R-:W-:Y:S01]  /*0cc0*/  IADD3 R34, P0, R27, UR8, RZ ;  /* 0x000000081b227c10 */ /* 0x000fe2000ff1e0ff */
[C---:B------:R-:W-:Y:S01]  /*0cd0*/  FFMA R10, R17.reuse, R25, R32 ;  /* 0x00000019110a7223 */ /* 0x040fe20000000020 */
[----:B------:R-:W-:Y:S01]  /*0ce0*/  FFMA R26, R17, R21, R26 ;  /* 0x00000015111a7223 */ /* 0x000fe2000000001a */
[----:B------:R-:W-:Y:S01]  /*0cf0*/  IADD3 R28, P2, R24, UR8, RZ ;  /* 0x00000008181c7c10 */ /* 0x000fe2000ff5e0ff */
[----:B------:R2:W3:Y:S01]  /*0d00*/  LDG.E.EL R11, desc[UR6][R36.64] ;  /* 0x00000006240b7981 */ /* 0x0004e2000c2e1900 */
[----:B------:R-:W-:-:S02]  /*0d10*/  IADD3.X R35, R23, UR9, RZ, P0, !PT ;  /* 0x0000000917237c10 */ /* 0x000fc400087fe4ff */
[----:B------:R-:W-:Y:S01]  /*0d20*/  IADD3 R32, P0, R22, UR8, RZ ;  /* 0x0000000816207c10 */ /* 0x000fe2000ff1e0ff */
[----:B------:R-:W-:Y:S02]  /*0d30*/  FADD R10, -R26, R10 ;  /* 0x0000000a1a0a7221 */ /* 0x000fe40000000100 */
[----:B------:R-:W5:Y:S01]  /*0d40*/  LDG.E.EL R21, desc[UR6][R34.64] ;  /* 0x0000000622157981 */ /* 0x000f62000c2e1900 */
[----:B------:R-:W-:Y:S01]  /*0d50*/  IADD3.X R33, R15, UR9, RZ, P0, !PT ;  /* 0x000000090f217c10 */ /* 0x000fe200087fe4ff */
[----:B------:R-:W-:Y:S01]  /*0d60*/  FFMA R19, R9, R10, R26 ;  /* 0x0000000a09137223 */ /* 0x000fe2000000001a */
[----:B------:R-:W-:-:S03]  /*0d70*/  IADD3.X R29, R0, UR9, RZ, P2, !PT ;  /* 0x00000009001d7c10 */ /* 0x000fc600097fe4ff */
[----:B------:R1:W3:Y:S04]  /*0d80*/  LDG.E.EL R10, desc[UR6][R32.64] ;  /* 0x00000006200a7981 */ /* 0x0002e8000c2e1900 */
[----:B------:R-:W4:Y:S01]  /*0d90*/  LDG.E.EL R29, desc[UR6][R28.64] ;  /* 0x000000061c1d7981 */ /* 0x000f22000c2e1900 */
[----:B--2---:R-:W2:Y:S01]  /*0da0*/  LDC.64 R36, c[0x0][0x268] ;  /* 0x00009a00ff247b82 */ /* 0x004ea20000000a00 */
[----:B------:R-:W-:Y:S02]  /*0db0*/  IADD3 R24, P0, R24, UR10, RZ ;  /* 0x0000000a18187c10 */ /* 0x000fe4000ff1e0ff */
[----:B------:R-:W-:Y:S02]  /*0dc0*/  IADD3 R30, P1, R12, UR10, RZ ;  /* 0x0000000a0c1e7c10 */ /* 0x000fe4000ff3e0ff */
[----:B------:R-:W-:-:S02]  /*0dd0*/  IADD3.X R25, R0, UR11, RZ, P0, !PT ;  /* 0x0000000b00197c10 */ /* 0x000fc400087fe4ff */
[----:B------:R-:W-:Y:S02]  /*0de0*/  IADD3.X R31, R4, UR11, RZ, P1, !PT ;  /* 0x0000000b041f7c10 */ /* 0x000fe40008ffe4ff */
[----:B------:R-:W-:Y:S01]  /*0df0*/  IADD3 R4, P0, R5, UR10, RZ ;  /* 0x0000000a05047c10 */ /* 0x000fe2000ff1e0ff */
[----:B------:R-:W4:Y:S01]  /*0e00*/  LDG.E.EL R24, desc[UR6][R24.64] ;  /* 0x0000000618187981 */ /* 0x000f22000c2e1900 */
[----:B------:R-:W-:Y:S02]  /*0e10*/  IADD3 R26, P1, R27, UR10, RZ ;  /* 0x0000000a1b1a7c10 */ /* 0x000fe4000ff3e0ff */
[----:B------:R-:W-:Y:S01]  /*0e20*/  IADD3.X R5, R8, UR11, RZ, P0, !PT ;  /* 0x0000000b08057c10 */ /* 0x000fe200087fe4ff */
[----:B------:R-:W4:Y:S04]  /*0e30*/  LDG.E.EL R30, desc[UR6][R30.64] ;  /* 0x000000061e1e7981 */ /* 0x000f28000c2e1900 */
[----:B--2---:R-:W2:Y:S01]  /*0e40*/  LDG.E R37, desc[UR6][R36.64] ;  /* 0x0000000624257981 */ /* 0x004ea2000c1e1900 */
[----:B-1----:R-:W-:-:S02]  /*0e50*/  IADD3 R32, P0, R2, UR10, RZ ;  /* 0x0000000a02207c10 */ /* 0x002fc4000ff1e0ff */
[----:B------:R-:W-:Y:S01]  /*0e60*/  IADD3 R22, P2, R22, UR10, RZ ;  /* 0x0000000a16167c10 */ /* 0x000fe2000ff5e0ff */
[----:B------:R1:W2:Y:S01]  /*0e70*/  LDG.E.EL R4, desc[UR6][R4.64] ;  /* 0x0000000604047981 */ /* 0x0002a2000c2e1900 */
[----:B------:R-:W-:Y:S02]  /*0e80*/  IADD3.X R27, R23, UR11, RZ, P1, !PT ;  /* 0x0000000b171b7c10 */ /* 0x000fe40008ffe4ff */
[----:B------:R-:W-:Y:S02]  /*0e90*/  IADD3.X R33, R7, UR11, RZ, P0, !PT ;  /* 0x0000000b07217c10 */ /* 0x000fe400087fe4ff */
[----:B------:R-:W-:Y:S01]  /*0ea0*/  IADD3.X R23, R15, UR11, RZ, P2, !PT ;  /* 0x0000000b0f177c10 */ /* 0x000fe200097fe4ff */
[----:B------:R-:W2:Y:S04]  /*0eb0*/  LDG.E.EL R26, desc[UR6][R26.64] ;  /* 0x000000061a1a7981 */ /* 0x000ea8000c2e1900 */
[----:B------:R-:W2:Y:S04]  /*0ec0*/  LDG.E.EL R32, desc[UR6][R32.64] ;  /* 0x0000000620207981 */ /* 0x000ea8000c2e1900 */
[----:B------:R1:W2:Y:S01]  /*0ed0*/  LDG.E.EL R22, desc[UR6][R22.64] ;  /* 0x0000000616167981 */ /* 0x0002a2000c2e1900 */
[----:B------:R-:W1:Y:S01]  /*0ee0*/  S2R R2, SR_TID.X ;  /* 0x0000000000027919 */ /* 0x000e620000002100 */
[----:B0-----:R-:W-:Y:S01]  /*0ef0*/  UPRMT UR4, UR5, 0x654, UR4 ;  /* 0x0000065405047896 */ /* 0x001fe20008000004 */
[----:B-1----:R-:W-:-:S05]  /*0f00*/  IMAD.SHL.U32 R0, R2, 0x2, RZ ;  /* 0x0000000202007824 */ /* 0x002fca00078e00ff */
[----:B------:R-:W-:-:S04]  /*0f10*/  LOP3.LUT R0, R0, 0xfe, RZ, 0xc0, !PT ;  /* 0x000000fe00007812 */ /* 0x000fc800078ec0ff */
[----:B------:R-:W-:-:S05]  /*0f20*/  LEA R0, R0, UR4, 0x2 ;  /* 0x0000000400007c11 */ /* 0x000fca000f8e10ff */
[----:B------:R0:W-:Y:S01]  /*0f30*/  STS.64 [R0], R18 ;  /* 0x0000001200007388 */ /* 0x0001e20000000a00 */
[----:B------:R-:W-:-:S04]  /*0f40*/  LOP3.LUT R5, R2, 0x7f, RZ, 0xc0, !PT ;  /* 0x0000007f02057812 */ /* 0x000fc800078ec0ff */
[----:B------:R-:W-:Y:S01]  /*0f50*/  LEA R5, R5, UR4, 0x2 ;  /* 0x0000000405057c11 */ /* 0x000fe2000f8e10ff */
[----:B------:R-:W-:Y:S08]  /*0f60*/  BAR.SYNC.DEFER_BLOCKING 0x0 ;  /* 0x0000000000007b1d */ /* 0x000ff00000010000 */
[----:B0-----:R-:W0:Y:S01]  /*0f70*/  LDC.64 R18, c[0x0][0x270] ;  /* 0x00009c00ff127b82 */ /* 0x001e220000000a00 */
[----:B------:R-:W1:Y:S04]  /*0f80*/  LDS R15, [R5] ;  /* 0x00000000050f7984 */ /* 0x000e680000000800 */
[----:B------:R-:W0:Y:S01]  /*0f90*/  LDS R7, [R5+0x200] ;  /* 0x0002000005077984 */ /* 0x000e220000000800 */
[C---:B------:R-:W-:Y:S01]  /*0fa0*/  LOP3.LUT R23, R3.reuse, 0x80, RZ, 0xfc, !PT ;  /* 0x0000008003177812 */ /* 0x040fe200078efcff */
[----:B------:R-:W-:-:S04]  /*0fb0*/  IMAD R25, R3, 0xd, RZ ;  /* 0x0000000d03197824 */ /* 0x000fc800078e02ff */
[----:B------:R-:W-:Y:S01]  /*0fc0*/  IMAD R23, R23, 0xd, RZ ;  /* 0x0000000d17177824 */ /* 0x000fe200078e02ff */
[C---:B-----5:R-:W-:Y:S01]  /*0fd0*/  FSETP.GEU.AND P0, PT, R14.reuse, -R21, PT ;  /* 0x800000150e00720b */ /* 0x060fe20003f0e000 */
[C---:B------:R-:W-:Y:S01]  /*0fe0*/  FADD R21, R14.reuse, R21 ;  /* 0x000000150e157221 */ /* 0x040fe20000000000 */
[C---:B---3--:R-:W-:Y:S01]  /*0ff0*/  FSETP.GEU.AND P1, PT, R14.reuse, -R10, PT ;  /* 0x8000000a0e00720b */ /* 0x048fe20003f2e000 */
[----:B------:R-:W-:-:S03]  /*1000*/  FADD R10, R14, R10 ;  /* 0x0000000a0e0a7221 */ /* 0x000fc60000000000 */
[----:B------:R-:W-:Y:S02]  /*1010*/  FSEL R8, R21, RZ, P0 ;  /* 0x000000ff15087208 */ /* 0x000fe40000000000 */
[----:B----4-:R-:W-:Y:S02]  /*1020*/  FSETP.GEU.AND P0, PT, R14, -R29, PT ;  /* 0x8000001d0e00720b */ /* 0x010fe40003f0e000 */
[----:B------:R-:W-:Y:S01]  /*1030*/  FSEL R21, R10, RZ, P1 ;  /* 0x000000ff0a157208 */ /* 0x000fe20000800000 */
[C---:B------:R-:W-:Y:S01]  /*1040*/  FADD R29, R14.reuse, R29 ;  /* 0x0000001d0e1d7221 */ /* 0x040fe20000000000 */
[C---:B------:R-:W-:Y:S01]  /*1050*/  FSETP.GEU.AND P1, PT, R14.reuse, -R11, PT ;  /* 0x8000000b0e00720b */ /* 0x040fe20003f2e000 */
[----:B------:R-:W-:-:S03]  /*1060*/  FADD R11, R14, R11 ;  /* 0x0000000b0e0b7221 */ /* 0x000fc60000000000 */
[----:B------:R-:W-:Y:S02]  /*1070*/  FSEL R2, R29, RZ, P0 ;  /* 0x000000ff1d027208 */ /* 0x000fe40000000000 */
[----:B------:R-:W-:-:S05]  /*1080*/  FSEL R11, R11, RZ, P1 ;  /* 0x000000ff0b0b7208 */ /* 0x000fca0000800000 */
[----:B------:R-:W-:-:S04]  /*1090*/  FADD R11, -R2, R11 ;  /* 0x0000000b020b7221 */ /* 0x000fc80000000100 */
[----:B------:R-:W-:Y:S01]  /*10a0*/  FFMA R10, R17, R11, R2 ;  /* 0x0000000b110a7223 */ /* 0x000fe20000000002 */
[----:B0-----:R-:W-:-:S04]  /*10b0*/  IMAD.WIDE R2, R25, 0x4, R18 ;  /* 0x0000000419027825 */ /* 0x001fc800078e0212 */
[----:B------:R-:W-:Y:S01]  /*10c0*/  IMAD.WIDE R18, R23, 0x4, R18 ;  /* 0x0000000417127825 */ /* 0x000fe200078e0212 */
[----:B-1----:R-:W-:Y:S04]  /*10d0*/  STG.E desc[UR6][R2.64], R15 ;  /* 0x0000000f02007986 */ /* 0x002fe8000c101906 */
[----:B------:R0:W-:Y:S01]  /*10e0*/  STG.E desc[UR6][R18.64], R7 ;  /* 0x0000000712007986 */ /* 0x0001e2000c101906 */
[----:B------:R-:W-:-:S04]  /*10f0*/  FADD R21, -R8, R21 ;  /* 0x0000001508157221 */ /* 0x000fc80000000100 */
[----:B------:R-:W-:-:S04]  /*1100*/  FFMA R8, R17, R21, R8 ;  /* 0x0000001511087223 */ /* 0x000fc80000000008 */
[----:B------:R-:W-:-:S04]  /*1110*/  FADD R8, -R10, R8 ;  /* 0x000000080a087221 */ /* 0x000fc80000000100 */
[----:B------:R-:W-:Y:S01]  /*1120*/  FFMA R21, R9, R8, R10 ;  /* 0x0000000809157223 */ /* 0x000fe2000000000a */
[----:B------:R-:W-:Y:S08]  /*1130*/  BAR.SYNC.DEFER_BLOCKING 0x0 ;  /* 0x0000000000007b1d */ /* 0x000ff00000010000 */
[----:B------:R-:W1:Y:S01]  /*1140*/  LDC.64 R10, c[0x0][0x278] ;  /* 0x00009e00ff0a7b82 */ /* 0x000e620000000a00 */
[----:B------:R-:W-:Y:S07]  /*1150*/  STS.64 [R0], R20 ;  /* 0x0000001400007388 */ /* 0x000fee0000000a00 */
[----:B------:R-:W-:Y:S01]  /*1160*/  BAR.SYNC.DEFER_BLOCKING 0x0 ;  /* 0x0000000000007b1d */ /* 0x000fe20000010000 */
[C---:B--2---:R-:W-:Y:S01]  /*1170*/  FSETP.GEU.AND P6, PT, R37.reuse, -R13, PT ;  /* 0x8000000d2500720b */ /* 0x044fe20003fce000 */
[C---:B------:R-:W-:Y:S01]  /*1180*/  FADD R13, R37.reuse, R13 ;  /* 0x0000000d250d7221 */ /* 0x040fe20000000000 */
[C---:B------:R-:W-:Y:S01]  /*1190*/  FSETP.GEU.AND P5, PT, R37.reuse, -R6, PT ;  /* 0x800000062500720b */ /* 0x040fe20003fae000 */
[----:B------:R-:W-:-:S02]  /*11a0*/  FADD R6, R37, R6 ;  /* 0x0000000625067221 */ /* 0x000fc40000000000 */
[----:B------:R-:W2:Y:S04]  /*11b0*/  LDS R3, [R5] ;  /* 0x0000000005037984 */ /* 0x000ea80000000800 */
[----:B------:R-:W3:Y:S01]  /*11c0*/  LDS R2, [R5+0x200] ;  /* 0x0002000005027984 */ /* 0x000ee20000000800 */
[----:B0-----:R-:W-:Y:S02]  /*11d0*/  FSEL R7, R13, RZ, P6 ;  /* 0x000000ff0d077208 */ /* 0x001fe40003000000 */
[----:B------:R-:W-:-:S05]  /*11e0*/  FSEL R6, R6, RZ, P5 ;  /* 0x000000ff06067208 */ /* 0x000fca0002800000 */
[----:B------:R-:W-:-:S04]  /*11f0*/  FADD R6, -R7, R6 ;  /* 0x0000000607067221 */ /* 0x000fc80000000100 */
[----:B------:R-:W-:Y:S01]  /*1200*/  FFMA R8, R16, R6, R7 ;  /* 0x0000000610087223 */ /* 0x000fe20000000007 */
[----:B-1----:R-:W-:Y:S01]  /*1210*/  IMAD.WIDE R6, R25, 0x4, R10 ;  /* 0x0000000419067825 */ /* 0x002fe200078e020a */
[----:B------:R-:W-:-:S03]  /*1220*/  FSETP.GEU.AND P4, PT, R37, -R30, PT ;  /* 0x8000001e2500720b */ /* 0x000fc60003f8e000 */
[----:B------:R-:W-:Y:S01]  /*1230*/  IMAD.WIDE R10, R23, 0x4, R10 ;  /* 0x00000004170a7825 */ /* 0x000fe200078e020a */
[----:B------:R-:W-:-:S03]  /*1240*/  FSETP.GEU.AND P3, PT, R37, -R4, PT ;  /* 0x800000042500720b */ /* 0x000fc60003f6e000 */
[C---:B------:R-:W-:Y:S01]  /*1250*/  FADD R30, R37.reuse, R30 ;  /* 0x0000001e251e7221 */ /* 0x040fe20000000000 */
[C---:B------:R-:W-:Y:S01]  /*1260*/  FSETP.GEU.AND P2, PT, R37.reuse, -R24, PT ;  /* 0x800000182500720b */ /* 0x040fe20003f4e000 */
[C---:B------:R-:W-:Y:S01]  /*1270*/  FADD R4, R37.reuse, R4 ;  /* 0x0000000425047221 */ /* 0x040fe20000000000 */
[C---:B------:R-:W-:Y:S01]  /*1280*/  FSETP.GEU.AND P1, PT, R37.reuse, -R26, PT ;  /* 0x8000001a2500720b */ /* 0x040fe20003f2e000 */
[C---:B------:R-:W-:Y:S01]  /*1290*/  FADD R24, R37.reuse, R24 ;  /* 0x0000001825187221 */ /* 0x040fe20000000000 */
[C---:B------:R-:W-:Y:S01]  /*12a0*/  FSETP.GEU.AND P0, PT, R37.reuse, -R32, PT ;  /* 0x800000202500720b */ /* 0x040fe20003f0e000 */
[C---:B------:R-:W-:Y:S01]  /*12b0*/  FADD R26, R37.reuse, R26 ;  /* 0x0000001a251a7221 */ /* 0x040fe20000000000 */
[C---:B------:R-:W-:Y:S01]  /*12c0*/  FSETP.GEU.AND P6, PT, R37.reuse, -R22, PT ;  /* 0x800000162500720b */ /* 0x040fe20003fce000 */
[C---:B------:R-:W-:Y:S01]  /*12d0*/  FADD R32, R37.reuse, R32 ;  /* 0x0000002025207221 */ /* 0x040fe20000000000 */
[----:B------:R-:W-:Y:S01]  /*12e0*/  FADD R22, R37, R22 ;  /* 0x0000001625167221 */ /* 0x000fe20000000000 */
[----:B------:R-:W-:-:S02]  /*12f0*/  FSEL R13, R30, RZ, P4 ;  /* 0x000000ff1e0d7208 */ /* 0x000fc40002000000 */
[----:B------:R-:W-:Y:S01]  /*1300*/  FSEL R4, R4, RZ, P3 ;  /* 0x000000ff04047208 */ /* 0x000fe20001800000 */
[----:B--2---:R-:W-:Y:S01]  /*1310*/  STG.E desc[UR6][R6.64], R3 ;  /* 0x0000000306007986 */ /* 0x004fe2000c101906 */
[----:B------:R-:W-:-:S03]  /*1320*/  FSEL R24, R24, RZ, P2 ;  /* 0x000000ff18187208 */ /* 0x000fc60001000000 */
[----:B---3--:R-:W-:Y:S01]  /*1330*/  STG.E desc[UR6][R10.64], R2 ;  /* 0x000000020a007986 */ /* 0x008fe2000c101906 */
[----:B------:R-:W-:Y:S02]  /*1340*/  FSEL R26, R26, RZ, P1 ;  /* 0x000000ff1a1a7208 */ /* 0x000fe40000800000 */
[----:B------:R-:W-:Y:S02]  /*1350*/  FSEL R15, R32, RZ, P0 ;  /* 0x000000ff200f7208 */ /* 0x000fe40000000000 */
[----:B------:R-:W-:Y:S01]  /*1360*/  FSEL R19, R22, RZ, P6 ;  /* 0x000000ff16137208 */ /* 0x000fe20003000000 */
[----:B------:R-:W-:Y:S02]  /*1370*/  FADD R4, -R13, R4 ;  /* 0x000000040d047221 */ /* 0x000fe40000000100 */
[----:B------:R-:W-:Y:S02]  /*1380*/  FADD R15, -R24, R15 ;  /* 0x0000000f180f7221 */ /* 0x000fe40000000100 */
[----:B------:R-:W-:Y:S01]  /*1390*/  FADD R19, -R26, R19 ;  /* 0x000000131a137221 */ /* 0x000fe20000000100 */
[----:B------:R-:W-:Y:S01]  /*13a0*/  FFMA R13, R16, R4, R13 ;  /* 0x00000004100d7223 */ /* 0x000fe2000000000d */
[C---:B------:R-:W-:Y:S01]  /*13b0*/  FFMA R24, R17.reuse, R15, R24 ;  /* 0x0000000f11187223 */ /* 0x040fe20000000018 */
[----:B------:R-:W-:Y:S01]  /*13c0*/  BAR.SYNC.DEFER_BLOCKING 0x0 ;  /* 0x0000000000007b1d */ /* 0x000fe20000010000 */
[----:B------:R-:W-:Y:S01]  /*13d0*/  FFMA R19, R17, R19, R26 ;  /* 0x0000001311137223 */ /* 0x000fe2000000001a */
[----:B------:R-:W-:-:S03]  /*13e0*/  FADD R13, -R8, R13 ;  /* 0x0000000d080d7221 */ /* 0x000fc60000000100 */
[----:B------:R-:W-:Y:S01]  /*13f0*/  FADD R19, -R24, R19 ;  /* 0x0000001318137221 */ /* 0x000fe20000000100 */
[C---:B------:R-:W-:Y:S02]  /*1400*/  FFMA R18, R9.reuse, R13, R8 ;  /* 0x0000000d09127223 */ /* 0x040fe40000000008 */
[----:B------:R-:W0:Y:S01]  /*1410*/  LDC.64 R12, c[0x0][0x280] ;  /* 0x0000a000ff0c7b82 */ /* 0x000e220000000a00 */
[----:B------:R-:W-:-:S05]  /*1420*/  FFMA R19, R9, R19, R24 ;  /* 0x0000001309137223 */ /* 0x000fca0000000018 */
[----:B------:R-:W-:Y:S02]  /*1430*/  STS.64 [R0], R18 ;  /* 0x0000001200007388 */ /* 0x000fe40000000a00 */
[----:B------:R-:W-:Y:S06]  /*1440*/  BAR.SYNC.DEFER_BLOCKING 0x0 ;  /* 0x0000000000007b1d */ /* 0x000fec0000010000 */
[----:B------:R-:W1:Y:S04]  /*1450*/  LDS R15, [R5] ;  /* 0x00000000050f7984 */ /* 0x000e680000000800 */
[----:B------:R-:W2:Y:S01]  /*1460*/  LDS R17, [R5+0x200] ;  /* 0x0002000005117984 */ /* 0x000ea20000000800 */
[----:B0-----:R-:W-:-:S04]  /*1470*/  IMAD.WIDE R8, R25, 0x4, R12 ;  /* 0x0000000419087825 */ /* 0x001fc800078e020c */
[----:B------:R-:W-:Y:S01]  /*1480*/  IMAD.WIDE R12, R23, 0x4, R12 ;  /* 0x00000004170c7825 */ /* 0x000fe200078e020c */
[----:B-1----:R-:W-:Y:S04]  /*1490*/  STG.E desc[UR6][R8.64], R15 ;  /* 0x0000000f08007986 */ /* 0x002fe8000c101906 */
[----:B--2---:R-:W-:Y:S01]  /*14a0*/  STG.E desc[UR6][R12.64], R17 ;  /* 0x000000110c007986 */ /* 0x004fe2000c101906 */
[----:B------:R-:W-:Y:S05]  /*14b0*/  EXIT ;  /* 0x000000000000794d */ /* 0x000fea0003800000 */
.L_x_0:
[----:B------:R-:W-:-:S00]  /*14c0*/  BRA `(.L_x_0) ;  /* 0xfffffffc00fc7947 */ /* 0x000fc0000383ffff */
[----:B------:R-:W-:-:S00]  /*14d0*/  NOP ;  /* 0x0000000000007918 */ /* 0x000fc00000000000 */
        /* <DEDUP_REMOVED lines=10> */
.L_x_1:


//--------------------- .nv.shared.triton_poi_fused__unsafe_index_add_convolution_mul_relu_sub_37 --------------------------
	.section	.nv.shared.triton_poi_fused__unsafe_index_add_convolution_mul_relu_sub_37,"aw",@nobits
	.sectionflags	@""
	.align	16
	.zero		1024


//--------------------- .nv.constant0.triton_poi_fused__unsafe_index_add_convolution_mul_relu_sub_37 --------------------------
	.section	.nv.constant0.triton_poi_fused__unsafe_index_add_convolution_mul_relu_sub_37,"a",@progbits
	.sectionflags	@""
	.align	4
.nv.constant0.triton_poi_fused__unsafe_index_add_convolution_mul_relu_sub_37:
	.zero		652
